//
// Generated by NVIDIA NVVM Compiler
//
// Compiler Build ID: CL-36424714
// Cuda compilation tools, release 13.0, V13.0.88
// Based on NVVM 20.0.0
//

.version 9.0
.target sm_100
.address_size 64

	// .globl	_Z15upsampleNearestPKfPfii
// _ZZ15upsampleNearestPKfPfiiE7smem_in has been demoted

.visible .entry _Z15upsampleNearestPKfPfii(
	.param .u64 .ptr .align 1 _Z15upsampleNearestPKfPfii_param_0,
	.param .u64 .ptr .align 1 _Z15upsampleNearestPKfPfii_param_1,
	.param .u32 _Z15upsampleNearestPKfPfii_param_2,
	.param .u32 _Z15upsampleNearestPKfPfii_param_3
)
{
	.reg .pred 	%p<4>;
	.reg .b32 	%r<27>;
	.reg .b32 	%f<13>;
	.reg .b64 	%rd<9>;
	// demoted variable
	.shared .align 4 .b8 _ZZ15upsampleNearestPKfPfiiE7smem_in[4096];
	ld.param.u64 	%rd1, [_Z15upsampleNearestPKfPfii_param_0];
	ld.param.u64 	%rd2, [_Z15upsampleNearestPKfPfii_param_1];
	ld.param.u32 	%r8, [_Z15upsampleNearestPKfPfii_param_2];
	ld.param.u32 	%r10, [_Z15upsampleNearestPKfPfii_param_3];
	mov.u32 	%r11, %ctaid.x;
	mov.u32 	%r1, %ntid.x;
	mov.u32 	%r2, %tid.x;
	mad.lo.s32 	%r3, %r11, %r1, %r2;
	mov.u32 	%r12, %ctaid.y;
	mov.u32 	%r13, %ntid.y;
	mov.u32 	%r4, %tid.y;
	mad.lo.s32 	%r14, %r12, %r13, %r4;
	shl.b32 	%r6, %r8, 1;
	shl.b32 	%r7, %r10, 1;
	setp.ge.s32 	%p1, %r3, %r6;
	setp.ge.s32 	%p2, %r14, %r7;
	or.pred  	%p3, %p1, %p2;
	@%p3 bra 	$L__BB0_2;
	cvta.to.global.u64 	%rd3, %rd1;
	cvta.to.global.u64 	%rd4, %rd2;
	cvt.rn.f32.s32 	%f1, %r3;
	cvt.rn.f32.s32 	%f2, %r6;
	div.rn.f32 	%f3, %f1, %f2;
	cvt.rn.f32.s32 	%f4, %r8;
	mul.f32 	%f5, %f3, %f4;
	cvt.rzi.s32.f32 	%r15, %f5;
	add.s32 	%r16, %r8, -1;
	min.s32 	%r17, %r15, %r16;
	cvt.rn.f32.u32 	%f6, %r14;
	cvt.rn.f32.u32 	%f7, %r7;
	div.rn.f32 	%f8, %f6, %f7;
	cvt.rn.f32.s32 	%f9, %r10;
	mul.f32 	%f10, %f8, %f9;
	cvt.rzi.s32.f32 	%r18, %f10;
	add.s32 	%r19, %r10, -1;
	min.s32 	%r20, %r18, %r19;
	mad.lo.s32 	%r21, %r20, %r8, %r17;
	mul.wide.s32 	%rd5, %r21, 4;
	add.s64 	%rd6, %rd3, %rd5;
	ld.global.f32 	%f11, [%rd6];
	mad.lo.s32 	%r22, %r4, %r1, %r2;
	shl.b32 	%r23, %r22, 2;
	mov.u32 	%r24, _ZZ15upsampleNearestPKfPfiiE7smem_in;
	add.s32 	%r25, %r24, %r23;
	st.shared.f32 	[%r25], %f11;
	bar.sync 	0;
	ld.shared.f32 	%f12, [%r25];
	mad.lo.s32 	%r26, %r6, %r14, %r3;
	mul.wide.s32 	%rd7, %r26, 4;
	add.s64 	%rd8, %rd4, %rd7;
	st.global.f32 	[%rd8], %f12;
$L__BB0_2:
	ret;

}


// ===== COMPILED SASS (sm_100) =====

	.target	sm_100

	.elftype	@"ET_EXEC"


//--------------------- .note.nv.tkinfo           --------------------------
	.section	.note.nv.tkinfo,"",@"SHT_NOTE"
	.sectionflags	@"SHF_NOTE_NV_TKINFO"
	.tkinfo
        /*0018*/ 	.word	0x00000002
        /*0030*/ 	.string	""
        /*0030*/ 	.string	"ptxas"
        /*0030*/ 	.string	"Cuda compilation tools, release 13.0, V13.0.88"
        /*0030*/ 	.string	"Build cuda_13.0.r13.0/compiler.36424714_0"
        /*0030*/ 	.string	"-arch sm_100 -m 64 "



//--------------------- .note.nv.cuinfo           --------------------------
	.section	.note.nv.cuinfo,"",@"SHT_NOTE"
	.sectionflags	@"SHF_NOTE_NV_CUINFO"
        /*0018*/ 	.short	0x0002
        /*001a*/ 	.short	0x0064
        /*001c*/ 	.short	0x0082
	.zero		2


//--------------------- .nv.info                  --------------------------
	.section	.nv.info,"",@"SHT_CUDA_INFO"
	.align	4


	//----- nvinfo : EIATTR_REGCOUNT
	.align		4
        /*0000*/ 	.byte	0x04, 0x2f
        /*0002*/ 	.short	(.L_1 - .L_0)
	.align		4
.L_0:
        /*0004*/ 	.word	index@(_Z15upsampleNearestPKfPfii)
        /*0008*/ 	.word	0x00000013


	//----- nvinfo : EIATTR_FRAME_SIZE
	.align		4
.L_1:
        /*000c*/ 	.byte	0x04, 0x11
        /*000e*/ 	.short	(.L_3 - .L_2)
	.align		4
.L_2:
        /*0010*/ 	.word	index@($__internal_0_$__cuda_sm3x_div_rn_noftz_f32_slowpath)
        /*0014*/ 	.word	0x00000000


	//----- nvinfo : EIATTR_FRAME_SIZE
	.align		4
.L_3:
        /*0018*/ 	.byte	0x04, 0x11
        /*001a*/ 	.short	(.L_5 - .L_4)
	.align		4
.L_4:
        /*001c*/ 	.word	index@(_Z15upsampleNearestPKfPfii)
        /*0020*/ 	.word	0x00000000


	//----- nvinfo : EIATTR_MIN_STACK_SIZE
	.align		4
.L_5:
        /*0024*/ 	.byte	0x04, 0x12
        /*0026*/ 	.short	(.L_7 - .L_6)
	.align		4
.L_6:
        /*0028*/ 	.word	index@(_Z15upsampleNearestPKfPfii)
        /*002c*/ 	.word	0x00000000
.L_7:


//--------------------- .nv.compat                --------------------------
	.section	.nv.compat,"",@"SHT_CUDA_COMPAT_INFO"
	.align	4
        /*0000*/ 	.byte	0x02, 0x09, 0x00, 0x00, 0x02, 0x02, 0x01, 0x00, 0x02, 0x05, 0x05, 0x00, 0x03, 0x07, 0x01, 0x01
        /*0010*/ 	.byte	0x02, 0x03, 0x00, 0x00, 0x02, 0x06, 0x01, 0x00, 0x04, 0x0b, 0x08, 0x00, 0x01, 0x00, 0x00, 0x00
        /*0020*/ 	.byte	0x00, 0x00, 0x00, 0x00


//--------------------- .nv.info._Z15upsampleNearestPKfPfii --------------------------
	.section	.nv.info._Z15upsampleNearestPKfPfii,"",@"SHT_CUDA_INFO"
	.sectionflags	@""
	.align	4


	//----- nvinfo : EIATTR_CUDA_API_VERSION
	.align		4
        /*0000*/ 	.byte	0x04, 0x37
        /*0002*/ 	.short	(.L_9 - .L_8)
.L_8:
        /*0004*/ 	.word	0x00000082


	//----- nvinfo : EIATTR_KPARAM_INFO
	.align		4
.L_9:
        /*0008*/ 	.byte	0x04, 0x17
        /*000a*/ 	.short	(.L_11 - .L_10)
.L_10:
        /*000c*/ 	.word	0x00000000
        /*0010*/ 	.short	0x0003
        /*0012*/ 	.short	0x0014
        /*0014*/ 	.byte	0x00, 0xf0, 0x11, 0x00


	//----- nvinfo : EIATTR_KPARAM_INFO
	.align		4
.L_11:
        /*0018*/ 	.byte	0x04, 0x17
        /*001a*/ 	.short	(.L_13 - .L_12)
.L_12:
        /*001c*/ 	.word	0x00000000
        /*0020*/ 	.short	0x0002
        /*0022*/ 	.short	0x0010
        /*0024*/ 	.byte	0x00, 0xf0, 0x11, 0x00


	//----- nvinfo : EIATTR_KPARAM_INFO
	.align		4
.L_13:
        /*0028*/ 	.byte	0x04, 0x17
        /*002a*/ 	.short	(.L_15 - .L_14)
.L_14:
        /*002c*/ 	.word	0x00000000
        /*0030*/ 	.short	0x0001
        /*0032*/ 	.short	0x0008
        /*0034*/ 	.byte	0x00, 0xf5, 0x21, 0x00


	//----- nvinfo : EIATTR_KPARAM_INFO
	.align		4
.L_15:
        /*0038*/ 	.byte	0x04, 0x17
        /*003a*/ 	.short	(.L_17 - .L_16)
.L_16:
        /*003c*/ 	.word	0x00000000
        /*0040*/ 	.short	0x0000
        /*0042*/ 	.short	0x0000
        /*0044*/ 	.byte	0x00, 0xf5, 0x21, 0x00


	//----- nvinfo : EIATTR_SPARSE_MMA_MASK
	.align		4
.L_17:
        /*0048*/ 	.byte	0x03, 0x50
        /*004a*/ 	.short	0x0000


	//----- nvinfo : EIATTR_MAXREG_COUNT
	.align		4
        /*004c*/ 	.byte	0x03, 0x1b
        /*004e*/ 	.short	0x00ff


	//----- nvinfo : EIATTR_NUM_BARRIERS
	.align		4
        /*0050*/ 	.byte	0x02, 0x4c
        /*0052*/ 	.byte	0x01
	.zero		1


	//----- nvinfo : EIATTR_MERCURY_ISA_VERSION
	.align		4
        /*0054*/ 	.byte	0x03, 0x5f
        /*0056*/ 	.short	0x0101


	//----- nvinfo : EIATTR_VRC_CTA_INIT_COUNT
	.align		4
        /*0058*/ 	.byte	0x02, 0x4a
	.zero		1
	.zero		1


	//----- nvinfo : EIATTR_EXIT_INSTR_OFFSETS
	.align		4
        /*005c*/ 	.byte	0x04, 0x1c
        /*005e*/ 	.short	(.L_19 - .L_18)


	//   ....[0]....
.L_18:
        /*0060*/ 	.word	0x000000e0


	//   ....[1]....
        /*0064*/ 	.word	0x00000490


	//----- nvinfo : EIATTR_CRS_STACK_SIZE
	.align		4
.L_19:
        /*0068*/ 	.byte	0x04, 0x1e
        /*006a*/ 	.short	(.L_21 - .L_20)
.L_20:
        /*006c*/ 	.word	0x00000000


	//----- nvinfo : EIATTR_CBANK_PARAM_SIZE
	.align		4
.L_21:
        /*0070*/ 	.byte	0x03, 0x19
        /*0072*/ 	.short	0x0018


	//----- nvinfo : EIATTR_PARAM_CBANK
	.align		4
        /*0074*/ 	.byte	0x04, 0x0a
        /*0076*/ 	.short	(.L_23 - .L_22)
	.align		4
.L_22:
        /*0078*/ 	.word	index@(.nv.constant0._Z15upsampleNearestPKfPfii)
        /*007c*/ 	.short	0x0380
        /*007e*/ 	.short	0x0018


	//----- nvinfo : EIATTR_SW_WAR
	.align		4
.L_23:
        /*0080*/ 	.byte	0x04, 0x36
        /*0082*/ 	.short	(.L_25 - .L_24)
.L_24:
        /*0084*/ 	.word	0x00000008
.L_25:


//--------------------- .nv.callgraph             --------------------------
	.section	.nv.callgraph,"",@"SHT_CUDA_CALLGRAPH"
	.align	4
	.sectionentsize	8
	.align		4
        /*0000*/ 	.word	0x00000000
	.align		4
        /*0004*/ 	.word	0xffffffff
	.align		4
        /*0008*/ 	.word	0x00000000
	.align		4
        /*000c*/ 	.word	0xfffffffe
	.align		4
        /*0010*/ 	.word	0x00000000
	.align		4
        /*0014*/ 	.word	0xfffffffd
	.align		4
        /*0018*/ 	.word	0x00000000
	.align		4
        /*001c*/ 	.word	0xfffffffc


//--------------------- .text._Z15upsampleNearestPKfPfii --------------------------
	.section	.text._Z15upsampleNearestPKfPfii,"ax",@progbits
	.align	128
        .global         _Z15upsampleNearestPKfPfii
        .type           _Z15upsampleNearestPKfPfii,@function
        .size           _Z15upsampleNearestPKfPfii,(.L_x_16 - _Z15upsampleNearestPKfPfii)
        .other          _Z15upsampleNearestPKfPfii,@"STO_CUDA_ENTRY STV_DEFAULT"
_Z15upsampleNearestPKfPfii:
.text._Z15upsampleNearestPKfPfii:
[----:B------:R-:W-:Y:S01]  /*0000*/  LDC R1, c[0x0][0x37c] ;  /* 0x0000df00ff017b82 */ /* 0x000fe20000000800 */
[----:B------:R-:W0:Y:S07]  /*0010*/  S2R R4, SR_TID.Y ;  /* 0x0000000000047919 */ /* 0x000e2e0000002200 */
[----:B------:R-:W1:Y:S01]  /*0020*/  LDC R6, c[0x0][0x360] ;  /* 0x0000d800ff067b82 */ /* 0x000e620000000800 */
[----:B------:R-:W2:Y:S01]  /*0030*/  LDCU.64 UR4, c[0x0][0x390] ;  /* 0x00007200ff0477ac */ /* 0x000ea20008000a00 */
[----:B------:R-:W1:Y:S06]  /*0040*/  S2R R7, SR_TID.X ;  /* 0x0000000000077919 */ /* 0x000e6c0000002100 */
[----:B------:R-:W0:Y:S08]  /*0050*/  S2UR UR7, SR_CTAID.Y ;  /* 0x00000000000779c3 */ /* 0x000e300000002600 */
[----:B------:R-:W0:Y:S01]  /*0060*/  LDC R5, c[0x0][0x364] ;  /* 0x0000d900ff057b82 */ /* 0x000e220000000800 */
[----:B--2---:R-:W-:-:S02]  /*0070*/  USHF.L.U32 UR5, UR5, 0x1, URZ ;  /* 0x0000000105057899 */ /* 0x004fc400080006ff */
[----:B------:R-:W-:-:S05]  /*0080*/  USHF.L.U32 UR4, UR4, 0x1, URZ ;  /* 0x0000000104047899 */ /* 0x000fca00080006ff */
[----:B------:R-:W1:Y:S01]  /*0090*/  S2UR UR6, SR_CTAID.X ;  /* 0x00000000000679c3 */ /* 0x000e620000002500 */
[----:B0-----:R-:W-:-:S05]  /*00a0*/  IMAD R5, R5, UR7, R4 ;  /* 0x0000000705057c24 */ /* 0x001fca000f8e0204 */
[----:B------:R-:W-:Y:S01]  /*00b0*/  ISETP.GE.AND P0, PT, R5, UR5, PT ;  /* 0x0000000505007c0c */ /* 0x000fe2000bf06270 */
[----:B-1----:R-:W-:-:S05]  /*00c0*/  IMAD R2, R6, UR6, R7 ;  /* 0x0000000606027c24 */ /* 0x002fca000f8e0207 */
[----:B------:R-:W-:-:S13]  /*00d0*/  ISETP.GE.OR P0, PT, R2, UR4, P0 ;  /* 0x0000000402007c0c */ /* 0x000fda0008706670 */
[----:B------:R-:W-:Y:S05]  /*00e0*/  @P0 EXIT ;  /* 0x000000000000094d */ /* 0x000fea0003800000 */
[----:B------:R-:W-:Y:S01]  /*00f0*/  I2FP.F32.S32 R3, UR4 ;  /* 0x0000000400037c45 */ /* 0x000fe20008201400 */
[----:B------:R-:W-:Y:S01]  /*0100*/  BSSY.RECONVERGENT B0, `(.L_x_0) ;  /* 0x000000d000007945 */ /* 0x000fe20003800200 */
[----:B------:R-:W-:Y:S02]  /*0110*/  I2FP.F32.S32 R0, R2 ;  /* 0x0000000200007245 */ /* 0x000fe40000201400 */
[----:B------:R-:W0:Y:S08]  /*0120*/  MUFU.RCP R8, R3 ;  /* 0x0000000300087308 */ /* 0x000e300000001000 */
[----:B------:R-:W1:Y:S01]  /*0130*/  FCHK P0, R0, R3 ;  /* 0x0000000300007302 */ /* 0x000e620000000000 */
[----:B0-----:R-:W-:-:S04]  /*0140*/  FFMA R9, -R3, R8, 1 ;  /* 0x3f80000003097423 */ /* 0x001fc80000000108 */
[----:B------:R-:W-:-:S04]  /*0150*/  FFMA R9, R8, R9, R8 ;  /* 0x0000000908097223 */ /* 0x000fc80000000008 */
[----:B------:R-:W-:-:S04]  /*0160*/  FFMA R8, R0, R9, RZ ;  /* 0x0000000900087223 */ /* 0x000fc800000000ff */
[----:B------:R-:W-:-:S04]  /*0170*/  FFMA R10, -R3, R8, R0 ;  /* 0x00000008030a7223 */ /* 0x000fc80000000100 */
[----:B------:R-:W-:Y:S01]  /*0180*/  FFMA R8, R9, R10, R8 ;  /* 0x0000000a09087223 */ /* 0x000fe20000000008 */
[----:B-1----:R-:W-:Y:S06]  /*0190*/  @!P0 BRA `(.L_x_1) ;  /* 0x00000000000c8947 */ /* 0x002fec0003800000 */
[----:B------:R-:W-:-:S07]  /*01a0*/  MOV R8, 0x1c0 ;  /* 0x000001c000087802 */ /* 0x000fce0000000f00 */
[----:B------:R-:W-:Y:S05]  /*01b0*/  CALL.REL.NOINC `($__internal_0_$__cuda_sm3x_div_rn_noftz_f32_slowpath) ;  /* 0x0000000000b87944 */ /* 0x000fea0003c00000 */
[----:B------:R-:W-:-:S07]  /*01c0*/  IMAD.MOV.U32 R8, RZ, RZ, R0 ;  /* 0x000000ffff087224 */ /* 0x000fce00078e0000 */
.L_x_1:
[----:B------:R-:W-:Y:S05]  /*01d0*/  BSYNC.RECONVERGENT B0 ;  /* 0x0000000000007941 */ /* 0x000fea0003800200 */
.L_x_0:
[----:B------:R-:W0:Y:S01]  /*01e0*/  LDC R12, c[0x0][0x390] ;  /* 0x0000e400ff0c7b82 */ /* 0x000e220000000800 */
[----:B------:R-:W-:Y:S01]  /*01f0*/  I2FP.F32.U32 R11, UR5 ;  /* 0x00000005000b7c45 */ /* 0x000fe20008201000 */
[----:B------:R-:W1:Y:S01]  /*0200*/  LDCU.64 UR8, c[0x0][0x358] ;  /* 0x00006b00ff0877ac */ /* 0x000e620008000a00 */
[----:B------:R-:W-:Y:S01]  /*0210*/  I2FP.F32.U32 R0, R5 ;  /* 0x0000000500007245 */ /* 0x000fe20000201000 */
[----:B------:R-:W-:Y:S01]  /*0220*/  BSSY.RECONVERGENT B0, `(.L_x_2) ;  /* 0x0000011000007945 */ /* 0x000fe20003800200 */
[----:B------:R-:W2:Y:S08]  /*0230*/  MUFU.RCP R10, R11 ;  /* 0x0000000b000a7308 */ /* 0x000eb00000001000 */
[----:B------:R-:W-:Y:S01]  /*0240*/  FCHK P0, R0, R11 ;  /* 0x0000000b00007302 */ /* 0x000fe20000000000 */
[----:B--2---:R-:W-:Y:S01]  /*0250*/  FFMA R9, -R11, R10, 1 ;  /* 0x3f8000000b097423 */ /* 0x004fe2000000010a */
[----:B0-----:R-:W-:-:S03]  /*0260*/  I2FP.F32.S32 R3, R12 ;  /* 0x0000000c00037245 */ /* 0x001fc60000201400 */
[----:B------:R-:W-:Y:S02]  /*0270*/  FFMA R9, R10, R9, R10 ;  /* 0x000000090a097223 */ /* 0x000fe4000000000a */
[----:B------:R-:W-:Y:S02]  /*0280*/  FMUL R3, R3, R8 ;  /* 0x0000000803037220 */ /* 0x000fe40000400000 */
[----:B------:R-:W-:-:S04]  /*0290*/  FFMA R8, R0, R9, RZ ;  /* 0x0000000900087223 */ /* 0x000fc800000000ff */
[----:B------:R-:W-:Y:S01]  /*02a0*/  FFMA R10, -R11, R8, R0 ;  /* 0x000000080b0a7223 */ /* 0x000fe20000000100 */
[----:B------:R-:W0:Y:S03]  /*02b0*/  F2I.TRUNC.NTZ R3, R3 ;  /* 0x0000000300037305 */ /* 0x000e26000020f100 */
[----:B------:R-:W-:Y:S01]  /*02c0*/  FFMA R8, R9, R10, R8 ;  /* 0x0000000a09087223 */ /* 0x000fe20000000008 */
[----:B0-----:R-:W-:Y:S01]  /*02d0*/  VIADDMNMX R9, R12, 0xffffffff, R3, PT ;  /* 0xffffffff0c097846 */ /* 0x001fe20003800103 */
[----:B-1----:R-:W-:Y:S06]  /*02e0*/  @!P0 BRA `(.L_x_3) ;  /* 0x0000000000108947 */ /* 0x002fec0003800000 */
[----:B------:R-:W-:Y:S01]  /*02f0*/  IMAD.MOV.U32 R3, RZ, RZ, R11 ;  /* 0x000000ffff037224 */ /* 0x000fe200078e000b */
[----:B------:R-:W-:-:S07]  /*0300*/  MOV R8, 0x320 ;  /* 0x0000032000087802 */ /* 0x000fce0000000f00 */
[----:B------:R-:W-:Y:S05]  /*0310*/  CALL.REL.NOINC `($__internal_0_$__cuda_sm3x_div_rn_noftz_f32_slowpath) ;  /* 0x0000000000607944 */ /* 0x000fea0003c00000 */
[----:B------:R-:W-:-:S07]  /*0320*/  IMAD.MOV.U32 R8, RZ, RZ, R0 ;  /* 0x000000ffff087224 */ /* 0x000fce00078e0000 */
.L_x_3:
[----:B------:R-:W-:Y:S05]  /*0330*/  BSYNC.RECONVERGENT B0 ;  /* 0x0000000000007941 */ /* 0x000fea0003800200 */
.L_x_2:
[----:B------:R-:W0:Y:S08]  /*0340*/  LDC.64 R12, c[0x0][0x390] ;  /* 0x0000e400ff0c7b82 */ /* 0x000e300000000a00 */
[----:B------:R-:W1:Y:S01]  /*0350*/  LDC.64 R10, c[0x0][0x380] ;  /* 0x0000e000ff0a7b82 */ /* 0x000e620000000a00 */
[----:B0-----:R-:W-:-:S05]  /*0360*/  I2FP.F32.S32 R3, R13 ;  /* 0x0000000d00037245 */ /* 0x001fca0000201400 */
[----:B------:R-:W-:-:S04]  /*0370*/  FMUL R3, R3, R8 ;  /* 0x0000000803037220 */ /* 0x000fc80000400000 */
[----:B------:R-:W0:Y:S02]  /*0380*/  F2I.TRUNC.NTZ R0, R3 ;  /* 0x0000000300007305 */ /* 0x000e24000020f100 */
[----:B0-----:R-:W-:-:S05]  /*0390*/  VIADDMNMX R0, R13, 0xffffffff, R0, PT ;  /* 0xffffffff0d007846 */ /* 0x001fca0003800100 */
[----:B------:R-:W-:-:S04]  /*03a0*/  IMAD R9, R0, R12, R9 ;  /* 0x0000000c00097224 */ /* 0x000fc800078e0209 */
[----:B-1----:R-:W-:-:S06]  /*03b0*/  IMAD.WIDE R8, R9, 0x4, R10 ;  /* 0x0000000409087825 */ /* 0x002fcc00078e020a */
[----:B------:R-:W2:Y:S01]  /*03c0*/  LDG.E R8, desc[UR8][R8.64] ;  /* 0x0000000808087981 */ /* 0x000ea2000c1e1900 */
[----:B------:R-:W0:Y:S01]  /*03d0*/  S2UR UR6, SR_CgaCtaId ;  /* 0x00000000000679c3 */ /* 0x000e220000008800 */
[----:B------:R-:W-:Y:S01]  /*03e0*/  UMOV UR5, 0x400 ;  /* 0x0000040000057882 */ /* 0x000fe20000000000 */
[----:B------:R-:W-:Y:S02]  /*03f0*/  IMAD R4, R6, R4, R7 ;  /* 0x0000000406047224 */ /* 0x000fe400078e0207 */
[----:B------:R-:W-:-:S04]  /*0400*/  IMAD R3, R5, UR4, R2 ;  /* 0x0000000405037c24 */ /* 0x000fc8000f8e0202 */
[----:B------:R-:W1:Y:S01]  /*0410*/  LDC.64 R6, c[0x0][0x388] ;  /* 0x0000e200ff067b82 */ /* 0x000e620000000a00 */
[----:B0-----:R-:W-:-:S06]  /*0420*/  ULEA UR5, UR6, UR5, 0x18 ;  /* 0x0000000506057291 */ /* 0x001fcc000f8ec0ff */
[----:B------:R-:W-:Y:S01]  /*0430*/  LEA R11, R4, UR5, 0x2 ;  /* 0x00000005040b7c11 */ /* 0x000fe2000f8e10ff */
[----:B-1----:R-:W-:-:S04]  /*0440*/  IMAD.WIDE R2, R3, 0x4, R6 ;  /* 0x0000000403027825 */ /* 0x002fc800078e0206 */
[----:B--2---:R-:W-:Y:S01]  /*0450*/  STS [R11], R8 ;  /* 0x000000080b007388 */ /* 0x004fe20000000800 */
[----:B------:R-:W-:Y:S06]  /*0460*/  BAR.SYNC.DEFER_BLOCKING 0x0 ;  /* 0x0000000000007b1d */ /* 0x000fec0000010000 */
[----:B------:R-:W0:Y:S04]  /*0470*/  LDS R13, [R11] ;  /* 0x000000000b0d7984 */ /* 0x000e280000000800 */
[----:B0-----:R-:W-:Y:S01]  /*0480*/  STG.E desc[UR8][R2.64], R13 ;  /* 0x0000000d02007986 */ /* 0x001fe2000c101908 */
[----:B------:R-:W-:Y:S05]  /*0490*/  EXIT ;  /* 0x000000000000794d */ /* 0x000fea0003800000 */
        .weak           $__internal_0_$__cuda_sm3x_div_rn_noftz_f32_slowpath
        .type           $__internal_0_$__cuda_sm3x_div_rn_noftz_f32_slowpath,@function
        .size           $__internal_0_$__cuda_sm3x_div_rn_noftz_f32_slowpath,(.L_x_16 - $__internal_0_$__cuda_sm3x_div_rn_noftz_f32_slowpath)
$__internal_0_$__cuda_sm3x_div_rn_noftz_f32_slowpath:
[----:B------:R-:W-:Y:S01]  /*04a0*/  SHF.R.U32.HI R11, RZ, 0x17, R3 ;  /* 0x00000017ff0b7819 */ /* 0x000fe20000011603 */
[----:B------:R-:W-:Y:S01]  /*04b0*/  BSSY.RECONVERGENT B1, `(.L_x_4) ;  /* 0x0000062000017945 */ /* 0x000fe20003800200 */
[----:B------:R-:W-:Y:S02]  /*04c0*/  SHF.R.U32.HI R10, RZ, 0x17, R0 ;  /* 0x00000017ff0a7819 */ /* 0x000fe40000011600 */
[----:B------:R-:W-:Y:S02]  /*04d0*/  LOP3.LUT R11, R11, 0xff, RZ, 0xc0, !PT ;  /* 0x000000ff0b0b7812 */ /* 0x000fe400078ec0ff */
[----:B------:R-:W-:-:S03]  /*04e0*/  LOP3.LUT R14, R10, 0xff, RZ, 0xc0, !PT ;  /* 0x000000ff0a0e7812 */ /* 0x000fc600078ec0ff */
[----:B------:R-:W-:Y:S02]  /*04f0*/  VIADD R13, R11, 0xffffffff ;  /* 0xffffffff0b0d7836 */ /* 0x000fe40000000000 */
[----:B------:R-:W-:-:S03]  /*0500*/  VIADD R12, R14, 0xffffffff ;  /* 0xffffffff0e0c7836 */ /* 0x000fc60000000000 */
[----:B------:R-:W-:-:S04]  /*0510*/  ISETP.GT.U32.AND P0, PT, R13, 0xfd, PT ;  /* 0x000000fd0d00780c */ /* 0x000fc80003f04070 */
[----:B------:R-:W-:-:S13]  /*0520*/  ISETP.GT.U32.OR P0, PT, R12, 0xfd, P0 ;  /* 0x000000fd0c00780c */ /* 0x000fda0000704470 */
[----:B------:R-:W-:Y:S01]  /*0530*/  @!P0 IMAD.MOV.U32 R10, RZ, RZ, RZ ;  /* 0x000000ffff0a8224 */ /* 0x000fe200078e00ff */
[----:B------:R-:W-:Y:S06]  /*0540*/  @!P0 BRA `(.L_x_5) ;  /* 0x00000000005c8947 */ /* 0x000fec0003800000 */
[----:B------:R-:W-:Y:S02]  /*0550*/  FSETP.GTU.FTZ.AND P0, PT, |R0|, +INF , PT ;  /* 0x7f8000000000780b */ /* 0x000fe40003f1c200 */
[----:B------:R-:W-:-:S04]  /*0560*/  FSETP.GTU.FTZ.AND P1, PT, |R3|, +INF , PT ;  /* 0x7f8000000300780b */ /* 0x000fc80003f3c200 */
[----:B------:R-:W-:-:S13]  /*0570*/  PLOP3.LUT P0, PT, P0, P1, PT, 0xf8, 0x8f ;  /* 0x00000000008f781c */ /* 0x000fda0000703f70 */
[----:B------:R-:W-:Y:S05]  /*0580*/  @P0 BRA `(.L_x_6) ;  /* 0x00000004004c0947 */ /* 0x000fea0003800000 */
[----:B------:R-:W-:-:S13]  /*0590*/  LOP3.LUT P0, RZ, R3, 0x7fffffff, R0, 0xc8, !PT ;  /* 0x7fffffff03ff7812 */ /* 0x000fda000780c800 */
[----:B------:R-:W-:Y:S05]  /*05a0*/  @!P0 BRA `(.L_x_7) ;  /* 0x00000004003c8947 */ /* 0x000fea0003800000 */
[C---:B------:R-:W-:Y:S02]  /*05b0*/  FSETP.NEU.FTZ.AND P2, PT, |R0|.reuse, +INF , PT ;  /* 0x7f8000000000780b */ /* 0x040fe40003f5d200 */
[----:B------:R-:W-:Y:S02]  /*05c0*/  FSETP.NEU.FTZ.AND P1, PT, |R3|, +INF , PT ;  /* 0x7f8000000300780b */ /* 0x000fe40003f3d200 */
[----:B------:R-:W-:-:S11]  /*05d0*/  FSETP.NEU.FTZ.AND P0, PT, |R0|, +INF , PT ;  /* 0x7f8000000000780b */ /* 0x000fd60003f1d200 */
[----:B------:R-:W-:Y:S05]  /*05e0*/  @!P1 BRA !P2, `(.L_x_7) ;  /* 0x00000004002c9947 */ /* 0x000fea0005000000 */
[----:B------:R-:W-:-:S04]  /*05f0*/  LOP3.LUT P2, RZ, R0, 0x7fffffff, RZ, 0xc0, !PT ;  /* 0x7fffffff00ff7812 */ /* 0x000fc8000784c0ff */
[----:B------:R-:W-:-:S13]  /*0600*/  PLOP3.LUT P1, PT, P1, P2, PT, 0x2f, 0xf2 ;  /* 0x0000000000f2781c */ /* 0x000fda0000f24577 */
[----:B------:R-:W-:Y:S05]  /*0610*/  @P1 BRA `(.L_x_8) ;  /* 0x0000000400181947 */ /* 0x000fea0003800000 */
[----:B------:R-:W-:-:S04]  /*0620*/  LOP3.LUT P1, RZ, R3, 0x7fffffff, RZ, 0xc0, !PT ;  /* 0x7fffffff03ff7812 */ /* 0x000fc8000782c0ff */
[----:B------:R-:W-:-:S13]  /*0630*/  PLOP3.LUT P0, PT, P0, P1, PT, 0x2f, 0xf2 ;  /* 0x0000000000f2781c */ /* 0x000fda0000702577 */
[----:B------:R-:W-:Y:S05]  /*0640*/  @P0 BRA `(.L_x_9) ;  /* 0x0000000400000947 */ /* 0x000fea0003800000 */
[----:B------:R-:W-:Y:S02]  /*0650*/  ISETP.GE.AND P0, PT, R12, RZ, PT ;  /* 0x000000ff0c00720c */ /* 0x000fe40003f06270 */
[----:B------:R-:W-:-:S11]  /*0660*/  ISETP.GE.AND P1, PT, R13, RZ, PT ;  /* 0x000000ff0d00720c */ /* 0x000fd60003f26270 */
[----:B------:R-:W-:Y:S02]  /*0670*/  @P0 IMAD.MOV.U32 R10, RZ, RZ, RZ ;  /* 0x000000ffff0a0224 */ /* 0x000fe400078e00ff */
[----:B------:R-:W-:Y:S01]  /*0680*/  @!P0 FFMA R0, R0, 1.84467440737095516160e+19, RZ ;  /* 0x5f80000000008823 */ /* 0x000fe200000000ff */
[----:B------:R-:W-:Y:S02]  /*0690*/  @!P0 IMAD.MOV.U32 R10, RZ, RZ, -0x40 ;  /* 0xffffffc0ff0a8424 */ /* 0x000fe400078e00ff */
[----:B------:R-:W-:Y:S02]  /*06a0*/  @!P1 FFMA R3, R3, 1.84467440737095516160e+19, RZ ;  /* 0x5f80000003039823 */ /* 0x000fe400000000ff */
[----:B------:R-:W-:-:S07]  /*06b0*/  @!P1 VIADD R10, R10, 0x40 ;  /* 0x000000400a0a9836 */ /* 0x000fce0000000000 */
.L_x_5:
[----:B------:R-:W-:Y:S01]  /*06c0*/  LEA R12, R11, 0xc0800000, 0x17 ;  /* 0xc08000000b0c7811 */ /* 0x000fe200078eb8ff */
[----:B------:R-:W-:Y:S04]  /*06d0*/  BSSY.RECONVERGENT B2, `(.L_x_10) ;  /* 0x0000036000027945 */ /* 0x000fe80003800200 */
[----:B------:R-:W-:Y:S02]  /*06e0*/  IMAD.IADD R12, R3, 0x1, -R12 ;  /* 0x00000001030c7824 */ /* 0x000fe400078e0a0c */
[----:B------:R-:W-:Y:S02]  /*06f0*/  VIADD R3, R14, 0xffffff81 ;  /* 0xffffff810e037836 */ /* 0x000fe40000000000 */
[----:B------:R-:W0:Y:S01]  /*0700*/  MUFU.RCP R13, R12 ;  /* 0x0000000c000d7308 */ /* 0x000e220000001000 */
[----:B------:R-:W-:Y:S01]  /*0710*/  FADD.FTZ R15, -R12, -RZ ;  /* 0x800000ff0c0f7221 */ /* 0x000fe20000010100 */
[C---:B------:R-:W-:Y:S01]  /*0720*/  IMAD R0, R3.reuse, -0x800000, R0 ;  /* 0xff80000003007824 */ /* 0x040fe200078e0200 */
[----:B------:R-:W-:-:S05]  /*0730*/  IADD3 R11, PT, PT, R3, 0x7f, -R11 ;  /* 0x0000007f030b7810 */ /* 0x000fca0007ffe80b */
[----:B------:R-:W-:Y:S02]  /*0740*/  IMAD.IADD R11, R11, 0x1, R10 ;  /* 0x000000010b0b7824 */ /* 0x000fe400078e020a */
[----:B0-----:R-:W-:-:S04]  /*0750*/  FFMA R14, R13, R15, 1 ;  /* 0x3f8000000d0e7423 */ /* 0x001fc8000000000f */
[----:B------:R-:W-:-:S04]  /*0760*/  FFMA R16, R13, R14, R13 ;  /* 0x0000000e0d107223 */ /* 0x000fc8000000000d */
[----:B------:R-:W-:-:S04]  /*0770*/  FFMA R13, R0, R16, RZ ;  /* 0x00000010000d7223 */ /* 0x000fc800000000ff */
[----:B------:R-:W-:-:S04]  /*0780*/  FFMA R14, R15, R13, R0 ;  /* 0x0000000d0f0e7223 */ /* 0x000fc80000000000 */
[----:B------:R-:W-:-:S04]  /*0790*/  FFMA R13, R16, R14, R13 ;  /* 0x0000000e100d7223 */ /* 0x000fc8000000000d */
[----:B------:R-:W-:-:S04]  /*07a0*/  FFMA R14, R15, R13, R0 ;  /* 0x0000000d0f0e7223 */ /* 0x000fc80000000000 */
[----:B------:R-:W-:-:S05]  /*07b0*/  FFMA R0, R16, R14, R13 ;  /* 0x0000000e10007223 */ /* 0x000fca000000000d */
[----:B------:R-:W-:-:S04]  /*07c0*/  SHF.R.U32.HI R3, RZ, 0x17, R0 ;  /* 0x00000017ff037819 */ /* 0x000fc80000011600 */
[----:B------:R-:W-:-:S05]  /*07d0*/  LOP3.LUT R3, R3, 0xff, RZ, 0xc0, !PT ;  /* 0x000000ff03037812 */ /* 0x000fca00078ec0ff */
[----:B------:R-:W-:-:S04]  /*07e0*/  IMAD.IADD R15, R3, 0x1, R11 ;  /* 0x00000001030f7824 */ /* 0x000fc800078e020b */
[----:B------:R-:W-:-:S05]  /*07f0*/  VIADD R3, R15, 0xffffffff ;  /* 0xffffffff0f037836 */ /* 0x000fca0000000000 */
[----:B------:R-:W-:-:S13]  /*0800*/  ISETP.GE.U32.AND P0, PT, R3, 0xfe, PT ;  /* 0x000000fe0300780c */ /* 0x000fda0003f06070 */
[----:B------:R-:W-:Y:S05]  /*0810*/  @!P0 BRA `(.L_x_11) ;  /* 0x0000000000808947 */ /* 0x000fea0003800000 */
[----:B------:R-:W-:-:S13]  /*0820*/  ISETP.GT.AND P0, PT, R15, 0xfe, PT ;  /* 0x000000fe0f00780c */ /* 0x000fda0003f04270 */
[----:B------:R-:W-:Y:S05]  /*0830*/  @P0 BRA `(.L_x_12) ;  /* 0x00000000006c0947 */ /* 0x000fea0003800000 */
[----:B------:R-:W-:-:S13]  /*0840*/  ISETP.GE.AND P0, PT, R15, 0x1, PT ;  /* 0x000000010f00780c */ /* 0x000fda0003f06270 */
[----:B------:R-:W-:Y:S05]  /*0850*/  @P0 BRA `(.L_x_13) ;  /* 0x0000000000740947 */ /* 0x000fea0003800000 */
[----:B------:R-:W-:Y:S02]  /*0860*/  ISETP.GE.AND P0, PT, R15, -0x18, PT ;  /* 0xffffffe80f00780c */ /* 0x000fe40003f06270 */
[----:B------:R-:W-:-:S11]  /*0870*/  LOP3.LUT R0, R0, 0x80000000, RZ, 0xc0, !PT ;  /* 0x8000000000007812 */ /* 0x000fd600078ec0ff */
[----:B------:R-:W-:Y:S05]  /*0880*/  @!P0 BRA `(.L_x_13) ;  /* 0x0000000000688947 */ /* 0x000fea0003800000 */
[CCC-:B------:R-:W-:Y:S01]  /*0890*/  FFMA.RZ R3, R16.reuse, R14.reuse, R13.reuse ;  /* 0x0000000e10037223 */ /* 0x1c0fe2000000c00d */
[C---:B------:R-:W-:Y:S02]  /*08a0*/  VIADD R12, R15.reuse, 0x20 ;  /* 0x000000200f0c7836 */ /* 0x040fe40000000000 */
[CCC-:B------:R-:W-:Y:S01]  /*08b0*/  FFMA.RM R10, R16.reuse, R14.reuse, R13.reuse ;  /* 0x0000000e100a7223 */ /* 0x1c0fe2000000400d */
[----:B------:R-:W-:Y:S02]  /*08c0*/  ISETP.NE.AND P2, PT, R15, RZ, PT ;  /* 0x000000ff0f00720c */ /* 0x000fe40003f45270 */
[----:B------:R-:W-:Y:S01]  /*08d0*/  LOP3.LUT R11, R3, 0x7fffff, RZ, 0xc0, !PT ;  /* 0x007fffff030b7812 */ /* 0x000fe200078ec0ff */
[----:B------:R-:W-:Y:S01]  /*08e0*/  FFMA.RP R3, R16, R14, R13 ;  /* 0x0000000e10037223 */ /* 0x000fe2000000800d */
[----:B------:R-:W-:Y:S01]  /*08f0*/  IMAD.MOV R13, RZ, RZ, -R15 ;  /* 0x000000ffff0d7224 */ /* 0x000fe200078e0a0f */
[----:B------:R-:W-:Y:S02]  /*0900*/  ISETP.NE.AND P1, PT, R15, RZ, PT ;  /* 0x000000ff0f00720c */ /* 0x000fe40003f25270 */
[----:B------:R-:W-:-:S02]  /*0910*/  LOP3.LUT R11, R11, 0x800000, RZ, 0xfc, !PT ;  /* 0x008000000b0b7812 */ /* 0x000fc400078efcff */
[----:B------:R-:W-:Y:S02]  /*0920*/  FSETP.NEU.FTZ.AND P0, PT, R3, R10, PT ;  /* 0x0000000a0300720b */ /* 0x000fe40003f1d000 */
[----:B------:R-:W-:Y:S02]  /*0930*/  SHF.L.U32 R12, R11, R12, RZ ;  /* 0x0000000c0b0c7219 */ /* 0x000fe400000006ff */
[----:B------:R-:W-:Y:S02]  /*0940*/  SEL R10, R13, RZ, P2 ;  /* 0x000000ff0d0a7207 */ /* 0x000fe40001000000 */
[----:B------:R-:W-:Y:S02]  /*0950*/  ISETP.NE.AND P1, PT, R12, RZ, P1 ;  /* 0x000000ff0c00720c */ /* 0x000fe40000f25270 */
[----:B------:R-:W-:Y:S02]  /*0960*/  SHF.R.U32.HI R10, RZ, R10, R11 ;  /* 0x0000000aff0a7219 */ /* 0x000fe4000001160b */
[----:B------:R-:W-:-:S02]  /*0970*/  PLOP3.LUT P0, PT, P0, P1, PT, 0xf8, 0x8f ;  /* 0x00000000008f781c */ /* 0x000fc40000703f70 */
[----:B------:R-:W-:Y:S02]  /*0980*/  SHF.R.U32.HI R12, RZ, 0x1, R10 ;  /* 0x00000001ff0c7819 */ /* 0x000fe4000001160a */
[----:B------:R-:W-:-:S04]  /*0990*/  SEL R3, RZ, 0x1, !P0 ;  /* 0x00000001ff037807 */ /* 0x000fc80004000000 */
[----:B------:R-:W-:-:S04]  /*09a0*/  LOP3.LUT R3, R3, 0x1, R12, 0xf8, !PT ;  /* 0x0000000103037812 */ /* 0x000fc800078ef80c */
[----:B------:R-:W-:-:S05]  /*09b0*/  LOP3.LUT R3, R3, R10, RZ, 0xc0, !PT ;  /* 0x0000000a03037212 */ /* 0x000fca00078ec0ff */
[----:B------:R-:W-:-:S05]  /*09c0*/  IMAD.IADD R3, R12, 0x1, R3 ;  /* 0x000000010c037824 */ /* 0x000fca00078e0203 */
[----:B------:R-:W-:Y:S01]  /*09d0*/  LOP3.LUT R0, R3, R0, RZ, 0xfc, !PT ;  /* 0x0000000003007212 */ /* 0x000fe200078efcff */
[----:B------:R-:W-:Y:S06]  /*09e0*/  BRA `(.L_x_13) ;  /* 0x0000000000107947 */ /* 0x000fec0003800000 */
.L_x_12:
[----:B------:R-:W-:-:S04]  /*09f0*/  LOP3.LUT R0, R0, 0x80000000, RZ, 0xc0, !PT ;  /* 0x8000000000007812 */ /* 0x000fc800078ec0ff */
[----:B------:R-:W-:Y:S01]  /*0a00*/  LOP3.LUT R0, R0, 0x7f800000, RZ, 0xfc, !PT ;  /* 0x7f80000000007812 */ /* 0x000fe200078efcff */
[----:B------:R-:W-:Y:S06]  /*0a10*/  BRA `(.L_x_13) ;  /* 0x0000000000047947 */ /* 0x000fec0003800000 */
.L_x_11:
[----:B------:R-:W-:-:S07]  /*0a20*/  IMAD R0, R11, 0x800000, R0 ;  /* 0x008000000b007824 */ /* 0x000fce00078e0200 */
.L_x_13:
[----:B------:R-:W-:Y:S05]  /*0a30*/  BSYNC.RECONVERGENT B2 ;  /* 0x0000000000027941 */ /* 0x000fea0003800200 */
.L_x_10:
[----:B------:R-:W-:Y:S05]  /*0a40*/  BRA `(.L_x_14) ;  /* 0x0000000000207947 */ /* 0x000fea0003800000 */
.L_x_9:
[----:B------:R-:W-:-:S04]  /*0a50*/  LOP3.LUT R0, R3, 0x80000000, R0, 0x48, !PT ;  /* 0x8000000003007812 */ /* 0x000fc800078e4800 */
[----:B------:R-:W-:Y:S01]  /*0a60*/  LOP3.LUT R0, R0, 0x7f800000, RZ, 0xfc, !PT ;  /* 0x7f80000000007812 */ /* 0x000fe200078efcff */
[----:B------:R-:W-:Y:S06]  /*0a70*/  BRA `(.L_x_14) ;  /* 0x0000000000147947 */ /* 0x000fec0003800000 */
.L_x_8:
[----:B------:R-:W-:Y:S01]  /*0a80*/  LOP3.LUT R0, R3, 0x80000000, R0, 0x48, !PT ;  /* 0x8000000003007812 */ /* 0x000fe200078e4800 */
[----:B------:R-:W-:Y:S06]  /*0a90*/  BRA `(.L_x_14) ;  /* 0x00000000000c7947 */ /* 0x000fec0003800000 */
.L_x_7:
[----:B------:R-:W0:Y:S01]  /*0aa0*/  MUFU.RSQ R0, -QNAN ;  /* 0xffc0000000007908 */ /* 0x000e220000001400 */
[----:B------:R-:W-:Y:S05]  /*0ab0*/  BRA `(.L_x_14) ;  /* 0x0000000000047947 */ /* 0x000fea0003800000 */
.L_x_6:
[----:B------:R-:W-:-:S07]  /*0ac0*/  FADD.FTZ R0, R0, R3 ;  /* 0x0000000300007221 */ /* 0x000fce0000010000 */
.L_x_14:
[----:B------:R-:W-:Y:S05]  /*0ad0*/  BSYNC.RECONVERGENT B1 ;  /* 0x0000000000017941 */ /* 0x000fea0003800200 */
.L_x_4:
[----:B------:R-:W-:Y:S02]  /*0ae0*/  IMAD.MOV.U32 R10, RZ, RZ, R8 ;  /* 0x000000ffff0a7224 */ /* 0x000fe400078e0008 */
[----:B------:R-:W-:-:S04]  /*0af0*/  IMAD.MOV.U32 R11, RZ, RZ, 0x0 ;  /* 0x00000000ff0b7424 */ /* 0x000fc800078e00ff */
[----:B0-----:R-:W-:Y:S05]  /*0b00*/  RET.REL.NODEC R10 `(_Z15upsampleNearestPKfPfii) ;  /* 0xfffffff40a3c7950 */ /* 0x001fea0003c3ffff */
.L_x_15:
[----:B------:R-:W-:-:S00]  /*0b10*/  BRA `(.L_x_15) ;  /* 0xfffffffc00fc7947 */ /* 0x000fc0000383ffff */
[----:B------:R-:W-:-:S00]  /*0b20*/  NOP ;  /* 0x0000000000007918 */ /* 0x000fc00000000000 */
        /* <DEDUP_REMOVED lines=13> */
.L_x_16:


//--------------------- .nv.shared._Z15upsampleNearestPKfPfii --------------------------
	.section	.nv.shared._Z15upsampleNearestPKfPfii,"aw",@nobits
	.sectionflags	@""
	.align	4
.nv.shared._Z15upsampleNearestPKfPfii:
	.zero		5120


//--------------------- .nv.shared.reserved.0     --------------------------
	.section	.nv.shared.reserved.0,"aw",@nobits
	.weak		__nv_reservedSMEM_offset_0_alias
	.size		__nv_reservedSMEM_offset_0_alias, 0, 64
	.other		__nv_reservedSMEM_offset_0_alias,@"STO_CUDA_RESERVED_SHARED STV_DEFAULT"
__nv_reservedSMEM_offset_0_alias:
	.zero		0
	.zero		64


//--------------------- .nv.constant0._Z15upsampleNearestPKfPfii --------------------------
	.section	.nv.constant0._Z15upsampleNearestPKfPfii,"a",@progbits
	.sectionflags	@""
	.align	4
.nv.constant0._Z15upsampleNearestPKfPfii:
	.zero		920


//--------------------- SYMBOLS --------------------------

	.type		.nv.reservedSmem.offset0,@object
	.size		.nv.reservedSmem.offset0,0x4
	.type		.nv.reservedSmem.cap,@object
	.size		.nv.reservedSmem.cap,0x4
